	.headerflags	@"EF_CUDA_TEXMODE_UNIFIED EF_CUDA_64BIT_ADDRESS EF_CUDA_ACCELERATORS EF_CUDA_SM90 EF_CUDA_VIRTUAL_SM(EF_CUDA_SM90)"
	.elftype	@"ET_EXEC"


//--------------------- .nv.info                  --------------------------
	.section	.nv.info,"",@"SHT_CUDA_INFO"
	.align	4


	//----- nvinfo : EIATTR_REGCOUNT
	.align		4
        /*0000*/ 	.byte	0x04, 0x2f
        /*0002*/ 	.short	(.L_1 - .L_0)
	.align		4
.L_0:
        /*0004*/ 	.word	index@(triton_poi_fused__prelu_kernel_add_0)
        /*0008*/ 	.word	0x00000014


	//----- nvinfo : EIATTR_MIN_STACK_SIZE
	.align		4
.L_1:
        /*000c*/ 	.byte	0x04, 0x12
        /*000e*/ 	.short	(.L_3 - .L_2)
	.align		4
.L_2:
        /*0010*/ 	.word	index@(triton_poi_fused__prelu_kernel_add_0)
        /*0014*/ 	.word	0x00000000


	//----- nvinfo : EIATTR_FRAME_SIZE
	.align		4
.L_3:
        /*0018*/ 	.byte	0x04, 0x11
        /*001a*/ 	.short	(.L_5 - .L_4)
	.align		4
.L_4:
        /*001c*/ 	.word	index@(triton_poi_fused__prelu_kernel_add_0)
        /*0020*/ 	.word	0x00000000


	//----- nvinfo : EIATTR_MIN_STACK_SIZE
	.align		4
.L_5:
        /*0024*/ 	.byte	0x04, 0x12
        /*0026*/ 	.short	(.L_7 - .L_6)
	.align		4
.L_6:
        /*0028*/ 	.word	index@(triton_poi_fused__prelu_kernel_add_0)
        /*002c*/ 	.word	0x00000000
.L_7:


//--------------------- .nv.info.triton_poi_fused__prelu_kernel_add_0 --------------------------
	.section	.nv.info.triton_poi_fused__prelu_kernel_add_0,"",@"SHT_CUDA_INFO"
	.sectionflags	@""
	.align	4


	//----- nvinfo : EIATTR_CUDA_API_VERSION
	.align		4
        /*0000*/ 	.byte	0x04, 0x37
        /*0002*/ 	.short	(.L_9 - .L_8)
.L_8:
        /*0004*/ 	.word	0x0000007c


	//----- nvinfo : EIATTR_KPARAM_INFO
	.align		4
.L_9:
        /*0008*/ 	.byte	0x04, 0x17
        /*000a*/ 	.short	(.L_11 - .L_10)
.L_10:
        /*000c*/ 	.word	0x00000000
        /*0010*/ 	.short	0x0004
        /*0012*/ 	.short	0x0020
        /*0014*/ 	.byte	0x00, 0xf0, 0x11, 0x00


	//----- nvinfo : EIATTR_KPARAM_INFO
	.align		4
.L_11:
        /*0018*/ 	.byte	0x04, 0x17
        /*001a*/ 	.short	(.L_13 - .L_12)
.L_12:
        /*001c*/ 	.word	0x00000000
        /*0020*/ 	.short	0x0003
        /*0022*/ 	.short	0x0018
        /*0024*/ 	.byte	0x00, 0xf4, 0x21, 0x00


	//----- nvinfo : EIATTR_KPARAM_INFO
	.align		4
.L_13:
        /*0028*/ 	.byte	0x04, 0x17
        /*002a*/ 	.short	(.L_15 - .L_14)
.L_14:
        /*002c*/ 	.word	0x00000000
        /*0030*/ 	.short	0x0002
        /*0032*/ 	.short	0x0010
        /*0034*/ 	.byte	0x00, 0xf4, 0x21, 0x00


	//----- nvinfo : EIATTR_KPARAM_INFO
	.align		4
.L_15:
        /*0038*/ 	.byte	0x04, 0x17
        /*003a*/ 	.short	(.L_17 - .L_16)
.L_16:
        /*003c*/ 	.word	0x00000000
        /*0040*/ 	.short	0x0001
        /*0042*/ 	.short	0x0008
        /*0044*/ 	.byte	0x00, 0xf4, 0x21, 0x00


	//----- nvinfo : EIATTR_KPARAM_INFO
	.align		4
.L_17:
        /*0048*/ 	.byte	0x04, 0x17
        /*004a*/ 	.short	(.L_19 - .L_18)
.L_18:
        /*004c*/ 	.word	0x00000000
        /*0050*/ 	.short	0x0000
        /*0052*/ 	.short	0x0000
        /*0054*/ 	.byte	0x00, 0xf4, 0x21, 0x00


	//----- nvinfo : EIATTR_SPARSE_MMA_MASK
	.align		4
.L_19:
        /*0058*/ 	.byte	0x03, 0x50
        /*005a*/ 	.short	0x0000


	//----- nvinfo : EIATTR_MAXREG_COUNT
	.align		4
        /*005c*/ 	.byte	0x03, 0x1b
        /*005e*/ 	.short	0x00ff


	//----- nvinfo : EIATTR_EXIT_INSTR_OFFSETS
	.align		4
        /*0060*/ 	.byte	0x04, 0x1c
        /*0062*/ 	.short	(.L_21 - .L_20)


	//   ....[0]....
.L_20:
        /*0064*/ 	.word	0x00000320


	//   ....[1]....
        /*0068*/ 	.word	0x00000340


	//----- nvinfo : EIATTR_REQNTID
	.align		4
.L_21:
        /*006c*/ 	.byte	0x04, 0x10
        /*006e*/ 	.short	(.L_23 - .L_22)
.L_22:
        /*0070*/ 	.word	0x00000080
        /*0074*/ 	.word	0x00000001
        /*0078*/ 	.word	0x00000001


	//----- nvinfo : EIATTR_CBANK_PARAM_SIZE
	.align		4
.L_23:
        /*007c*/ 	.byte	0x03, 0x19
        /*007e*/ 	.short	0x0024


	//----- nvinfo : EIATTR_PARAM_CBANK
	.align		4
        /*0080*/ 	.byte	0x04, 0x0a
        /*0082*/ 	.short	(.L_25 - .L_24)
	.align		4
.L_24:
        /*0084*/ 	.word	index@(.nv.constant0.triton_poi_fused__prelu_kernel_add_0)
        /*0088*/ 	.short	0x0210
        /*008a*/ 	.short	0x0024


	//----- nvinfo : EIATTR_SW_WAR
	.align		4
.L_25:
        /*008c*/ 	.byte	0x04, 0x36
        /*008e*/ 	.short	(.L_27 - .L_26)
.L_26:
        /*0090*/ 	.word	0x00000008
.L_27:


//--------------------- .nv.callgraph             --------------------------
	.section	.nv.callgraph,"",@"SHT_CUDA_CALLGRAPH"
	.align	4
	.sectionentsize	8
	.align		4
        /*0000*/ 	.word	0x00000000
	.align		4
        /*0004*/ 	.word	0xffffffff
	.align		4
        /*0008*/ 	.word	0x00000000
	.align		4
        /*000c*/ 	.word	0xfffffffe
	.align		4
        /*0010*/ 	.word	0x00000000
	.align		4
        /*0014*/ 	.word	0xfffffffd
	.align		4
        /*0018*/ 	.word	0x00000000
	.align		4
        /*001c*/ 	.word	0xfffffffc


//--------------------- .text.triton_poi_fused__prelu_kernel_add_0 --------------------------
	.section	.text.triton_poi_fused__prelu_kernel_add_0,"ax",@progbits
	.align	128
        .global         triton_poi_fused__prelu_kernel_add_0
        .type           triton_poi_fused__prelu_kernel_add_0,@function
        .size           triton_poi_fused__prelu_kernel_add_0,(.L_x_1 - triton_poi_fused__prelu_kernel_add_0)
        .other          triton_poi_fused__prelu_kernel_add_0,@"STO_CUDA_ENTRY STV_DEFAULT"
triton_poi_fused__prelu_kernel_add_0:
.text.triton_poi_fused__prelu_kernel_add_0:
[----:B------:R-:W0:Y:S02]  /*0000*/  LDC R1, c[0x0][0x28] ;  /* 0x00000a00ff017b82 */ /* 0x000e240000000800 */
[----:B------:R-:W1:Y:S01]  /*0010*/  S2R R0, SR_TID.X ;  /* 0x0000000000007919 */ /* 0x000e620000002100 */
[----:B------:R-:W-:Y:S01]  /*0020*/  IMAD.MOV.U32 R6, RZ, RZ, RZ ;  /* 0x000000ffff067224 */ /* 0x000fe200078e00ff */
[----:B------:R-:W-:Y:S01]  /*0030*/  HFMA2.MMA R2, -RZ, RZ, 0, 0 ;  /* 0x00000000ff027435 */ /* 0x000fe200000001ff */
[----:B------:R-:W2:Y:S01]  /*0040*/  LDC.64 R10, c[0x0][0x210] ;  /* 0x00008400ff0a7b82 */ /* 0x000ea20000000a00 */
[----:B------:R-:W3:Y:S01]  /*0050*/  S2R R3, SR_CTAID.X ;  /* 0x0000000000037919 */ /* 0x000ee20000002500 */
[----:B------:R-:W-:-:S06]  /*0060*/  ULDC.64 UR4, c[0x0][0x208] ;  /* 0x0000820000047ab9 */ /* 0x000fcc0000000a00 */
[----:B------:R-:W4:Y:S01]  /*0070*/  LDC.64 R8, c[0x0][0x218] ;  /* 0x00008600ff087b82 */ /* 0x000f220000000a00 */
[----:B-1----:R-:W-:-:S04]  /*0080*/  SHF.L.U32 R0, R0, 0x1, RZ ;  /* 0x0000000100007819 */ /* 0x002fc800000006ff */
[----:B------:R-:W-:-:S05]  /*0090*/  LOP3.LUT R0, R0, 0xfe, RZ, 0xc0, !PT ;  /* 0x000000fe00007812 */ /* 0x000fca00078ec0ff */
[----:B---3--:R-:W-:-:S04]  /*00a0*/  IMAD R3, R3, 0x100, R0 ;  /* 0x0000010003037824 */ /* 0x008fc800078e0200 */
[C---:B------:R-:W-:Y:S01]  /*00b0*/  IMAD.HI R0, R3.reuse, -0x7bdef7bd, R2 ;  /* 0x8421084303007827 */ /* 0x040fe200078e0202 */
[----:B------:R-:W-:Y:S02]  /*00c0*/  IADD3 R7, R3, 0x1, RZ ;  /* 0x0000000103077810 */ /* 0x000fe40007ffe0ff */
[C---:B------:R-:W-:Y:S01]  /*00d0*/  ISETP.GE.AND P2, PT, R3.reuse, 0x1f00, PT ;  /* 0x00001f000300780c */ /* 0x040fe20003f46270 */
[----:B--2---:R-:W-:Y:S01]  /*00e0*/  IMAD.WIDE R10, R3, 0x4, R10 ;  /* 0x00000004030a7825 */ /* 0x004fe200078e020a */
[----:B------:R-:W-:-:S03]  /*00f0*/  SHF.R.U32.HI R13, RZ, 0x1f, R0 ;  /* 0x0000001fff0d7819 */ /* 0x000fc60000011600 */
[----:B------:R-:W-:Y:S01]  /*0100*/  IMAD.HI R4, R7, -0x7bdef7bd, R6 ;  /* 0x8421084307047827 */ /* 0x000fe200078e0206 */
[----:B------:R-:W-:-:S04]  /*0110*/  LEA.HI.SX32 R13, R0, R13, 0x1b ;  /* 0x0000000d000d7211 */ /* 0x000fc800078fdaff */
[----:B------:R-:W-:Y:S01]  /*0120*/  SHF.R.U32.HI R5, RZ, 0x1f, R4 ;  /* 0x0000001fff057819 */ /* 0x000fe20000011604 */
[C---:B------:R-:W-:Y:S01]  /*0130*/  IMAD R2, R13.reuse, -0x3e, R3 ;  /* 0xffffffc20d027824 */ /* 0x040fe200078e0203 */
[C---:B------:R-:W-:Y:S02]  /*0140*/  LEA.HI R0, R13.reuse, R13, RZ, 0x5 ;  /* 0x0000000d0d007211 */ /* 0x040fe400078f28ff */
[----:B------:R-:W-:Y:S02]  /*0150*/  LEA.HI.SX32 R6, R4, R5, 0x1b ;  /* 0x0000000504067211 */ /* 0x000fe400078fdaff */
[----:B------:R-:W1:Y:S01]  /*0160*/  LDC.64 R4, c[0x0][0x220] ;  /* 0x00008800ff047b82 */ /* 0x000e620000000a00 */
[----:B------:R-:W-:Y:S02]  /*0170*/  LOP3.LUT R0, R0, 0xffffffe0, RZ, 0xc0, !PT ;  /* 0xffffffe000007812 */ /* 0x000fe400078ec0ff */
[----:B------:R-:W-:Y:S01]  /*0180*/  IMAD R12, R6, -0x3e, R7 ;  /* 0xffffffc2060c7824 */ /* 0x000fe200078e0207 */
[----:B------:R-:W-:Y:S01]  /*0190*/  CS2R R6, SRZ ;  /* 0x0000000000067805 */ /* 0x000fe2000001ff00 */
[C---:B------:R-:W-:Y:S01]  /*01a0*/  IMAD R2, R13.reuse, 0x40, R2 ;  /* 0x000000400d027824 */ /* 0x040fe200078e0202 */
[----:B------:R-:W-:Y:S01]  /*01b0*/  IADD3 R15, R13, -R0, RZ ;  /* 0x800000000d0f7210 */ /* 0x000fe20007ffe0ff */
[----:B------:R-:W-:-:S03]  /*01c0*/  IMAD R12, R13, 0x40, R12 ;  /* 0x000000400d0c7824 */ /* 0x000fc600078e020c */
[----:B------:R2:W3:Y:S01]  /*01d0*/  @!P2 LDG.E.64 R6, desc[UR4][R10.64] ;  /* 0x000000040a06a981 */ /* 0x0004e2000c1e1b00 */
[----:B------:R-:W-:Y:S01]  /*01e0*/  IADD3 R13, R2, 0x1, RZ ;  /* 0x00000001020d7810 */ /* 0x000fe20007ffe0ff */
[----:B------:R-:W-:Y:S01]  /*01f0*/  VIADD R17, R12, 0x1 ;  /* 0x000000010c117836 */ /* 0x000fe20000000000 */
[----:B------:R-:W-:Y:S01]  /*0200*/  MOV R0, RZ ;  /* 0x000000ff00007202 */ /* 0x000fe20000000f00 */
[----:B----4-:R-:W-:Y:S01]  /*0210*/  IMAD.WIDE R8, R15, 0x4, R8 ;  /* 0x000000040f087825 */ /* 0x010fe200078e0208 */
[----:B------:R-:W-:-:S04]  /*0220*/  CS2R R14, SRZ ;  /* 0x00000000000e7805 */ /* 0x000fc8000001ff00 */
[----:B------:R-:W4:Y:S01]  /*0230*/  @!P2 LDG.E.EL R0, desc[UR4][R8.64] ;  /* 0x000000040800a981 */ /* 0x000f22000c2e1900 */
[----:B--2---:R-:W2:Y:S03]  /*0240*/  LDC.64 R10, c[0x0][0x228] ;  /* 0x00008a00ff0a7b82 */ /* 0x004ea60000000a00 */
[----:B------:R-:W5:Y:S01]  /*0250*/  @!P2 LDG.E.EL R15, desc[UR4][R8.64] ;  /* 0x00000004080fa981 */ /* 0x000f62000c2e1900 */
[----:B-1----:R-:W-:-:S04]  /*0260*/  IMAD.WIDE R12, R13, 0x4, R4 ;  /* 0x000000040d0c7825 */ /* 0x002fc800078e0204 */
[----:B------:R-:W-:Y:S01]  /*0270*/  IMAD.WIDE R4, R17, 0x4, R4 ;  /* 0x0000000411047825 */ /* 0x000fe200078e0204 */
[----:B------:R-:W-:-:S04]  /*0280*/  HFMA2.MMA R17, -RZ, RZ, 0, 0 ;  /* 0x00000000ff117435 */ /* 0x000fc800000001ff */
[----:B------:R-:W4:Y:S06]  /*0290*/  @!P2 LDG.E R14, desc[UR4][R4.64] ;  /* 0x00000004040ea981 */ /* 0x000f2c000c1e1900 */
[----:B------:R-:W4:Y:S01]  /*02a0*/  @!P2 LDG.E R17, desc[UR4][R12.64] ;  /* 0x000000040c11a981 */ /* 0x000f22000c1e1900 */
[----:B--2---:R-:W-:Y:S01]  /*02b0*/  IMAD.WIDE R2, R3, 0x4, R10 ;  /* 0x0000000403027825 */ /* 0x004fe200078e020a */
[----:B---3--:R-:W-:Y:S02]  /*02c0*/  FSETP.GT.AND P0, PT, R6, RZ, PT ;  /* 0x000000ff0600720b */ /* 0x008fe40003f04000 */
[----:B------:R-:W-:-:S11]  /*02d0*/  FSETP.GT.AND P1, PT, R7, RZ, PT ;  /* 0x000000ff0700720b */ /* 0x000fd60003f24000 */
[----:B-----5:R-:W-:Y:S02]  /*02e0*/  @!P0 FMUL R6, R15, R6 ;  /* 0x000000060f068220 */ /* 0x020fe40000400000 */
[----:B----4-:R-:W-:-:S04]  /*02f0*/  @!P1 FMUL R7, R0, R7 ;  /* 0x0000000700079220 */ /* 0x010fc80000400000 */
[----:B------:R-:W-:Y:S01]  /*0300*/  FADD R7, R7, R14 ;  /* 0x0000000e07077221 */ /* 0x000fe20000000000 */
[----:B------:R-:W-:Y:S01]  /*0310*/  FADD R6, R6, R17 ;  /* 0x0000001106067221 */ /* 0x000fe20000000000 */
[----:B------:R-:W-:Y:S06]  /*0320*/  @P2 EXIT ;  /* 0x000000000000294d */ /* 0x000fec0003800000 */
[----:B------:R-:W-:Y:S01]  /*0330*/  STG.E.64 desc[UR4][R2.64], R6 ;  /* 0x0000000602007986 */ /* 0x000fe2000c101b04 */
[----:B------:R-:W-:Y:S05]  /*0340*/  EXIT ;  /* 0x000000000000794d */ /* 0x000fea0003800000 */
.L_x_0:
[----:B------:R-:W-:-:S00]  /*0350*/  BRA `(.L_x_0) ;  /* 0xfffffffc00fc7947 */ /* 0x000fc0000383ffff */
[----:B------:R-:W-:-:S00]  /*0360*/  NOP ;  /* 0x0000000000007918 */ /* 0x000fc00000000000 */
        /* <DEDUP_REMOVED lines=9> */
.L_x_1:


//--------------------- .nv.constant0.triton_poi_fused__prelu_kernel_add_0 --------------------------
	.section	.nv.constant0.triton_poi_fused__prelu_kernel_add_0,"a",@progbits
	.sectionflags	@""
	.align	4
.nv.constant0.triton_poi_fused__prelu_kernel_add_0:
	.zero		564
